//
// Generated by NVIDIA NVVM Compiler
//
// Compiler Build ID: CL-36424714
// Cuda compilation tools, release 13.0, V13.0.88
// Based on NVVM 20.0.0
//

.version 9.0
.target sm_100
.address_size 64

	// .globl	_Z11calcWaveletPiS_PfS0_S0_
.const .align 4 .f32 dxSquared = 0f43610000;
.const .align 4 .f32 dySquared = 0f43610000;
.const .align 4 .f32 dtSquared = 0f3851B716;

.visible .entry _Z11calcWaveletPiS_PfS0_S0_(
	.param .u64 .ptr .align 1 _Z11calcWaveletPiS_PfS0_S0__param_0,
	.param .u64 .ptr .align 1 _Z11calcWaveletPiS_PfS0_S0__param_1,
	.param .u64 .ptr .align 1 _Z11calcWaveletPiS_PfS0_S0__param_2,
	.param .u64 .ptr .align 1 _Z11calcWaveletPiS_PfS0_S0__param_3,
	.param .u64 .ptr .align 1 _Z11calcWaveletPiS_PfS0_S0__param_4
)
{
	.reg .pred 	%p<7>;
	.reg .b32 	%r<15>;
	.reg .b32 	%f<16>;
	.reg .b64 	%rd<19>;
	.reg .b64 	%fd<21>;

	ld.param.u64 	%rd1, [_Z11calcWaveletPiS_PfS0_S0__param_0];
	ld.param.u64 	%rd5, [_Z11calcWaveletPiS_PfS0_S0__param_1];
	ld.param.u64 	%rd2, [_Z11calcWaveletPiS_PfS0_S0__param_2];
	ld.param.u64 	%rd3, [_Z11calcWaveletPiS_PfS0_S0__param_3];
	ld.param.u64 	%rd4, [_Z11calcWaveletPiS_PfS0_S0__param_4];
	cvta.to.global.u64 	%rd6, %rd5;
	mov.u32 	%r4, %ctaid.x;
	mov.u32 	%r5, %ntid.x;
	mov.u32 	%r6, %tid.x;
	mad.lo.s32 	%r1, %r4, %r5, %r6;
	mov.u32 	%r7, %ctaid.y;
	mov.u32 	%r8, %ntid.y;
	mov.u32 	%r9, %tid.y;
	mad.lo.s32 	%r2, %r7, %r8, %r9;
	ld.global.u32 	%r3, [%rd6];
	setp.lt.s32 	%p1, %r1, 1;
	@%p1 bra 	$L__BB0_3;
	cvta.to.global.u64 	%rd7, %rd1;
	ld.global.u32 	%r10, [%rd7];
	add.s32 	%r11, %r10, -1;
	setp.ge.s32 	%p2, %r1, %r11;
	setp.eq.s32 	%p3, %r2, 0;
	add.s32 	%r12, %r3, -1;
	setp.ge.s32 	%p4, %r2, %r12;
	or.pred  	%p5, %p2, %p4;
	or.pred  	%p6, %p5, %p3;
	@%p6 bra 	$L__BB0_3;
	cvta.to.global.u64 	%rd8, %rd2;
	mad.lo.s32 	%r13, %r3, %r1, %r2;
	mul.wide.s32 	%rd9, %r13, 4;
	add.s64 	%rd10, %rd8, %rd9;
	ld.global.f32 	%f1, [%rd10+4];
	cvt.f64.f32 	%fd1, %f1;
	ld.global.f32 	%f2, [%rd10];
	cvt.f64.f32 	%fd2, %f2;
	add.f64 	%fd3, %fd2, %fd2;
	sub.f64 	%fd4, %fd1, %fd3;
	ld.global.f32 	%f3, [%rd10+-4];
	cvt.f64.f32 	%fd5, %f3;
	add.f64 	%fd6, %fd4, %fd5;
	ld.const.f32 	%f4, [dxSquared];
	cvt.f64.f32 	%fd7, %f4;
	div.rn.f64 	%fd8, %fd6, %fd7;
	cvt.rn.f32.f64 	%f5, %fd8;
	mul.wide.s32 	%rd11, %r3, 4;
	add.s64 	%rd12, %rd10, %rd11;
	ld.global.f32 	%f6, [%rd12];
	cvt.f64.f32 	%fd9, %f6;
	sub.f64 	%fd10, %fd9, %fd3;
	sub.s32 	%r14, %r13, %r3;
	mul.wide.s32 	%rd13, %r14, 4;
	add.s64 	%rd14, %rd8, %rd13;
	ld.global.f32 	%f7, [%rd14];
	cvt.f64.f32 	%fd11, %f7;
	add.f64 	%fd12, %fd10, %fd11;
	ld.const.f32 	%f8, [dySquared];
	cvt.f64.f32 	%fd13, %f8;
	div.rn.f64 	%fd14, %fd12, %fd13;
	cvt.f64.f32 	%fd15, %f5;
	add.f64 	%fd16, %fd14, %fd15;
	cvt.rn.f32.f64 	%f9, %fd16;
	ld.const.f32 	%f10, [dtSquared];
	cvta.to.global.u64 	%rd15, %rd4;
	add.s64 	%rd16, %rd15, %rd9;
	ld.global.f32 	%f11, [%rd16];
	mul.f32 	%f12, %f10, %f11;
	mul.f32 	%f13, %f12, %f9;
	cvta.to.global.u64 	%rd17, %rd3;
	add.s64 	%rd18, %rd17, %rd9;
	ld.global.f32 	%f14, [%rd18];
	cvt.f64.f32 	%fd17, %f14;
	sub.f64 	%fd18, %fd3, %fd17;
	cvt.f64.f32 	%fd19, %f13;
	add.f64 	%fd20, %fd18, %fd19;
	cvt.rn.f32.f64 	%f15, %fd20;
	st.global.f32 	[%rd18], %f15;
$L__BB0_3:
	ret;

}


// ===== COMPILED SASS (sm_100) =====

	.target	sm_100

	.elftype	@"ET_EXEC"


//--------------------- .note.nv.tkinfo           --------------------------
	.section	.note.nv.tkinfo,"",@"SHT_NOTE"
	.sectionflags	@"SHF_NOTE_NV_TKINFO"
	.tkinfo
        /*0018*/ 	.word	0x00000002
        /*0030*/ 	.string	""
        /*0030*/ 	.string	"ptxas"
        /*0030*/ 	.string	"Cuda compilation tools, release 13.0, V13.0.88"
        /*0030*/ 	.string	"Build cuda_13.0.r13.0/compiler.36424714_0"
        /*0030*/ 	.string	"-arch sm_100 -m 64 "



//--------------------- .note.nv.cuinfo           --------------------------
	.section	.note.nv.cuinfo,"",@"SHT_NOTE"
	.sectionflags	@"SHF_NOTE_NV_CUINFO"
        /*0018*/ 	.short	0x0002
        /*001a*/ 	.short	0x0064
        /*001c*/ 	.short	0x0082
	.zero		2


//--------------------- .nv.info                  --------------------------
	.section	.nv.info,"",@"SHT_CUDA_INFO"
	.align	4


	//----- nvinfo : EIATTR_REGCOUNT
	.align		4
        /*0000*/ 	.byte	0x04, 0x2f
        /*0002*/ 	.short	(.L_4 - .L_3)
	.align		4
.L_3:
        /*0004*/ 	.word	index@(_Z11calcWaveletPiS_PfS0_S0_)
        /*0008*/ 	.word	0x0000001d


	//----- nvinfo : EIATTR_FRAME_SIZE
	.align		4
.L_4:
        /*000c*/ 	.byte	0x04, 0x11
        /*000e*/ 	.short	(.L_6 - .L_5)
	.align		4
.L_5:
        /*0010*/ 	.word	index@($__internal_0_$__cuda_sm20_div_rn_f64_full)
        /*0014*/ 	.word	0x00000000


	//----- nvinfo : EIATTR_FRAME_SIZE
	.align		4
.L_6:
        /*0018*/ 	.byte	0x04, 0x11
        /*001a*/ 	.short	(.L_8 - .L_7)
	.align		4
.L_7:
        /*001c*/ 	.word	index@(_Z11calcWaveletPiS_PfS0_S0_)
        /*0020*/ 	.word	0x00000000


	//----- nvinfo : EIATTR_MIN_STACK_SIZE
	.align		4
.L_8:
        /*0024*/ 	.byte	0x04, 0x12
        /*0026*/ 	.short	(.L_10 - .L_9)
	.align		4
.L_9:
        /*0028*/ 	.word	index@(_Z11calcWaveletPiS_PfS0_S0_)
        /*002c*/ 	.word	0x00000000
.L_10:


//--------------------- .nv.compat                --------------------------
	.section	.nv.compat,"",@"SHT_CUDA_COMPAT_INFO"
	.align	4
        /*0000*/ 	.byte	0x02, 0x09, 0x00, 0x00, 0x02, 0x02, 0x01, 0x00, 0x02, 0x05, 0x05, 0x00, 0x03, 0x07, 0x01, 0x01
        /*0010*/ 	.byte	0x02, 0x03, 0x00, 0x00, 0x02, 0x06, 0x01, 0x00, 0x04, 0x0b, 0x08, 0x00, 0x01, 0x00, 0x00, 0x00
        /*0020*/ 	.byte	0x00, 0x00, 0x00, 0x00


//--------------------- .nv.info._Z11calcWaveletPiS_PfS0_S0_ --------------------------
	.section	.nv.info._Z11calcWaveletPiS_PfS0_S0_,"",@"SHT_CUDA_INFO"
	.sectionflags	@""
	.align	4


	//----- nvinfo : EIATTR_CUDA_API_VERSION
	.align		4
        /*0000*/ 	.byte	0x04, 0x37
        /*0002*/ 	.short	(.L_12 - .L_11)
.L_11:
        /*0004*/ 	.word	0x00000082


	//----- nvinfo : EIATTR_KPARAM_INFO
	.align		4
.L_12:
        /*0008*/ 	.byte	0x04, 0x17
        /*000a*/ 	.short	(.L_14 - .L_13)
.L_13:
        /*000c*/ 	.word	0x00000000
        /*0010*/ 	.short	0x0004
        /*0012*/ 	.short	0x0020
        /*0014*/ 	.byte	0x00, 0xf5, 0x21, 0x00


	//----- nvinfo : EIATTR_KPARAM_INFO
	.align		4
.L_14:
        /*0018*/ 	.byte	0x04, 0x17
        /*001a*/ 	.short	(.L_16 - .L_15)
.L_15:
        /*001c*/ 	.word	0x00000000
        /*0020*/ 	.short	0x0003
        /*0022*/ 	.short	0x0018
        /*0024*/ 	.byte	0x00, 0xf5, 0x21, 0x00


	//----- nvinfo : EIATTR_KPARAM_INFO
	.align		4
.L_16:
        /*0028*/ 	.byte	0x04, 0x17
        /*002a*/ 	.short	(.L_18 - .L_17)
.L_17:
        /*002c*/ 	.word	0x00000000
        /*0030*/ 	.short	0x0002
        /*0032*/ 	.short	0x0010
        /*0034*/ 	.byte	0x00, 0xf5, 0x21, 0x00


	//----- nvinfo : EIATTR_KPARAM_INFO
	.align		4
.L_18:
        /*0038*/ 	.byte	0x04, 0x17
        /*003a*/ 	.short	(.L_20 - .L_19)
.L_19:
        /*003c*/ 	.word	0x00000000
        /*0040*/ 	.short	0x0001
        /*0042*/ 	.short	0x0008
        /*0044*/ 	.byte	0x00, 0xf5, 0x21, 0x00


	//----- nvinfo : EIATTR_KPARAM_INFO
	.align		4
.L_20:
        /*0048*/ 	.byte	0x04, 0x17
        /*004a*/ 	.short	(.L_22 - .L_21)
.L_21:
        /*004c*/ 	.word	0x00000000
        /*0050*/ 	.short	0x0000
        /*0052*/ 	.short	0x0000
        /*0054*/ 	.byte	0x00, 0xf5, 0x21, 0x00


	//----- nvinfo : EIATTR_SPARSE_MMA_MASK
	.align		4
.L_22:
        /*0058*/ 	.byte	0x03, 0x50
        /*005a*/ 	.short	0x0000


	//----- nvinfo : EIATTR_MAXREG_COUNT
	.align		4
        /*005c*/ 	.byte	0x03, 0x1b
        /*005e*/ 	.short	0x00ff


	//----- nvinfo : EIATTR_MERCURY_ISA_VERSION
	.align		4
        /*0060*/ 	.byte	0x03, 0x5f
        /*0062*/ 	.short	0x0101


	//----- nvinfo : EIATTR_VRC_CTA_INIT_COUNT
	.align		4
        /*0064*/ 	.byte	0x02, 0x4a
	.zero		1
	.zero		1


	//----- nvinfo : EIATTR_EXIT_INSTR_OFFSETS
	.align		4
        /*0068*/ 	.byte	0x04, 0x1c
        /*006a*/ 	.short	(.L_24 - .L_23)


	//   ....[0]....
.L_23:
        /*006c*/ 	.word	0x000000a0


	//   ....[1]....
        /*0070*/ 	.word	0x00000150


	//   ....[2]....
        /*0074*/ 	.word	0x000006b0


	//----- nvinfo : EIATTR_CRS_STACK_SIZE
	.align		4
.L_24:
        /*0078*/ 	.byte	0x04, 0x1e
        /*007a*/ 	.short	(.L_26 - .L_25)
.L_25:
        /*007c*/ 	.word	0x00000000


	//----- nvinfo : EIATTR_CBANK_PARAM_SIZE
	.align		4
.L_26:
        /*0080*/ 	.byte	0x03, 0x19
        /*0082*/ 	.short	0x0028


	//----- nvinfo : EIATTR_PARAM_CBANK
	.align		4
        /*0084*/ 	.byte	0x04, 0x0a
        /*0086*/ 	.short	(.L_28 - .L_27)
	.align		4
.L_27:
        /*0088*/ 	.word	index@(.nv.constant0._Z11calcWaveletPiS_PfS0_S0_)
        /*008c*/ 	.short	0x0380
        /*008e*/ 	.short	0x0028


	//----- nvinfo : EIATTR_SW_WAR
	.align		4
.L_28:
        /*0090*/ 	.byte	0x04, 0x36
        /*0092*/ 	.short	(.L_30 - .L_29)
.L_29:
        /*0094*/ 	.word	0x00000008
.L_30:


//--------------------- .nv.callgraph             --------------------------
	.section	.nv.callgraph,"",@"SHT_CUDA_CALLGRAPH"
	.align	4
	.sectionentsize	8
	.align		4
        /*0000*/ 	.word	0x00000000
	.align		4
        /*0004*/ 	.word	0xffffffff
	.align		4
        /*0008*/ 	.word	0x00000000
	.align		4
        /*000c*/ 	.word	0xfffffffe
	.align		4
        /*0010*/ 	.word	0x00000000
	.align		4
        /*0014*/ 	.word	0xfffffffd
	.align		4
        /*0018*/ 	.word	0x00000000
	.align		4
        /*001c*/ 	.word	0xfffffffc


//--------------------- .nv.constant3             --------------------------
	.section	.nv.constant3,"a",@progbits
	.align	4
.nv.constant3:
	.type		dxSquared,@object
	.size		dxSquared,(dySquared - dxSquared)
dxSquared:
        /*0000*/ 	.byte	0x00, 0x00, 0x61, 0x43
	.type		dySquared,@object
	.size		dySquared,(dtSquared - dySquared)
dySquared:
        /*0004*/ 	.byte	0x00, 0x00, 0x61, 0x43
	.type		dtSquared,@object
	.size		dtSquared,(.L_2 - dtSquared)
dtSquared:
        /*0008*/ 	.byte	0x16, 0xb7, 0x51, 0x38
.L_2:


//--------------------- .text._Z11calcWaveletPiS_PfS0_S0_ --------------------------
	.section	.text._Z11calcWaveletPiS_PfS0_S0_,"ax",@progbits
	.align	128
        .global         _Z11calcWaveletPiS_PfS0_S0_
        .type           _Z11calcWaveletPiS_PfS0_S0_,@function
        .size           _Z11calcWaveletPiS_PfS0_S0_,(.L_x_10 - _Z11calcWaveletPiS_PfS0_S0_)
        .other          _Z11calcWaveletPiS_PfS0_S0_,@"STO_CUDA_ENTRY STV_DEFAULT"
_Z11calcWaveletPiS_PfS0_S0_:
.text._Z11calcWaveletPiS_PfS0_S0_:
[----:B------:R-:W-:Y:S01]  /*0000*/  LDC R1, c[0x0][0x37c] ;  /* 0x0000df00ff017b82 */ /* 0x000fe20000000800 */
[----:B------:R-:W0:Y:S07]  /*0010*/  S2R R3, SR_TID.X ;  /* 0x0000000000037919 */ /* 0x000e2e0000002100 */
[----:B------:R-:W0:Y:S01]  /*0020*/  S2UR UR4, SR_CTAID.X ;  /* 0x00000000000479c3 */ /* 0x000e220000002500 */
[----:B------:R-:W1:Y:S07]  /*0030*/  S2R R5, SR_TID.Y ;  /* 0x0000000000057919 */ /* 0x000e6e0000002200 */
[----:B------:R-:W0:Y:S08]  /*0040*/  LDC R0, c[0x0][0x360] ;  /* 0x0000d800ff007b82 */ /* 0x000e300000000800 */
[----:B------:R-:W1:Y:S08]  /*0050*/  S2UR UR5, SR_CTAID.Y ;  /* 0x00000000000579c3 */ /* 0x000e700000002600 */
[----:B------:R-:W1:Y:S01]  /*0060*/  LDC R6, c[0x0][0x364] ;  /* 0x0000d900ff067b82 */ /* 0x000e620000000800 */
[----:B0-----:R-:W-:-:S05]  /*0070*/  IMAD R0, R0, UR4, R3 ;  /* 0x0000000400007c24 */ /* 0x001fca000f8e0203 */
[----:B------:R-:W-:Y:S01]  /*0080*/  ISETP.GE.AND P0, PT, R0, 0x1, PT ;  /* 0x000000010000780c */ /* 0x000fe20003f06270 */
[----:B-1----:R-:W-:-:S12]  /*0090*/  IMAD R6, R6, UR5, R5 ;  /* 0x0000000506067c24 */ /* 0x002fd8000f8e0205 */
[----:B------:R-:W-:Y:S05]  /*00a0*/  @!P0 EXIT ;  /* 0x000000000000894d */ /* 0x000fea0003800000 */
[----:B------:R-:W0:Y:S01]  /*00b0*/  LDC.64 R2, c[0x0][0x388] ;  /* 0x0000e200ff027b82 */ /* 0x000e220000000a00 */
[----:B------:R-:W0:Y:S07]  /*00c0*/  LDCU.64 UR4, c[0x0][0x358] ;  /* 0x00006b00ff0477ac */ /* 0x000e2e0008000a00 */
[----:B------:R-:W1:Y:S01]  /*00d0*/  LDC.64 R4, c[0x0][0x380] ;  /* 0x0000e000ff047b82 */ /* 0x000e620000000a00 */
[----:B0-----:R-:W2:Y:S04]  /*00e0*/  LDG.E R15, desc[UR4][R2.64] ;  /* 0x00000004020f7981 */ /* 0x001ea8000c1e1900 */
[----:B-1----:R-:W3:Y:S01]  /*00f0*/  LDG.E R4, desc[UR4][R4.64] ;  /* 0x0000000404047981 */ /* 0x002ee2000c1e1900 */
[----:B--2---:R-:W-:-:S05]  /*0100*/  VIADD R9, R15, 0xffffffff ;  /* 0xffffffff0f097836 */ /* 0x004fca0000000000 */
[----:B------:R-:W-:Y:S01]  /*0110*/  ISETP.GE.AND P0, PT, R6, R9, PT ;  /* 0x000000090600720c */ /* 0x000fe20003f06270 */
[----:B---3--:R-:W-:-:S05]  /*0120*/  VIADD R7, R4, 0xffffffff ;  /* 0xffffffff04077836 */ /* 0x008fca0000000000 */
[----:B------:R-:W-:-:S04]  /*0130*/  ISETP.GE.OR P0, PT, R0, R7, P0 ;  /* 0x000000070000720c */ /* 0x000fc80000706670 */
[----:B------:R-:W-:-:S13]  /*0140*/  ISETP.EQ.OR P0, PT, R6, RZ, P0 ;  /* 0x000000ff0600720c */ /* 0x000fda0000702670 */
[----:B------:R-:W-:Y:S05]  /*0150*/  @P0 EXIT ;  /* 0x000000000000094d */ /* 0x000fea0003800000 */
[----:B------:R-:W0:Y:S01]  /*0160*/  LDC.64 R4, c[0x0][0x390] ;  /* 0x0000e400ff047b82 */ /* 0x000e220000000a00 */
[----:B------:R-:W-:Y:S01]  /*0170*/  IMAD R0, R0, R15, R6 ;  /* 0x0000000f00007224 */ /* 0x000fe200078e0206 */
[----:B------:R-:W1:Y:S03]  /*0180*/  LDCU UR6, c[0x3][URZ] ;  /* 0x00c00000ff0677ac */ /* 0x000e660008000800 */
[----:B0-----:R-:W-:-:S05]  /*0190*/  IMAD.WIDE R4, R0, 0x4, R4 ;  /* 0x0000000400047825 */ /* 0x001fca00078e0204 */
[----:B------:R-:W2:Y:S04]  /*01a0*/  LDG.E R18, desc[UR4][R4.64] ;  /* 0x0000000404127981 */ /* 0x000ea8000c1e1900 */
[----:B------:R-:W3:Y:S04]  /*01b0*/  LDG.E R14, desc[UR4][R4.64+0x4] ;  /* 0x00000404040e7981 */ /* 0x000ee8000c1e1900 */
[----:B------:R-:W4:Y:S01]  /*01c0*/  LDG.E R19, desc[UR4][R4.64+-0x4] ;  /* 0xfffffc0404137981 */ /* 0x000f22000c1e1900 */
[----:B-1----:R-:W0:Y:S01]  /*01d0*/  F2F.F64.F32 R8, UR6 ;  /* 0x0000000600087d10 */ /* 0x002e220008201800 */
[----:B------:R-:W-:Y:S01]  /*01e0*/  IMAD.MOV.U32 R10, RZ, RZ, 0x1 ;  /* 0x00000001ff0a7424 */ /* 0x000fe200078e00ff */
[----:B------:R-:W-:Y:S06]  /*01f0*/  BSSY.RECONVERGENT B0, `(.L_x_0) ;  /* 0x0000018000007945 */ /* 0x000fec0003800200 */
[----:B0-----:R-:W0:Y:S02]  /*0200*/  MUFU.RCP64H R11, R9 ;  /* 0x00000009000b7308 */ /* 0x001e240000001800 */
[----:B0-----:R-:W-:-:S08]  /*0210*/  DFMA R2, -R8, R10, 1 ;  /* 0x3ff000000802742b */ /* 0x001fd0000000010a */
[----:B------:R-:W-:-:S08]  /*0220*/  DFMA R12, R2, R2, R2 ;  /* 0x00000002020c722b */ /* 0x000fd00000000002 */
[----:B------:R-:W-:-:S08]  /*0230*/  DFMA R12, R10, R12, R10 ;  /* 0x0000000c0a0c722b */ /* 0x000fd0000000000a */
[----:B------:R-:W-:-:S08]  /*0240*/  DFMA R16, -R8, R12, 1 ;  /* 0x3ff000000810742b */ /* 0x000fd0000000010c */
[----:B------:R-:W-:Y:S01]  /*0250*/  DFMA R16, R12, R16, R12 ;  /* 0x000000100c10722b */ /* 0x000fe2000000000c */
[----:B--2---:R-:W0:Y:S08]  /*0260*/  F2F.F64.F32 R6, R18 ;  /* 0x0000001200067310 */ /* 0x004e300000201800 */
[----:B---3--:R-:W1:Y:S01]  /*0270*/  F2F.F64.F32 R2, R14 ;  /* 0x0000000e00027310 */ /* 0x008e620000201800 */
[----:B0-----:R-:W-:-:S07]  /*0280*/  DADD R6, R6, R6 ;  /* 0x0000000006067229 */ /* 0x001fce0000000006 */
[----:B----4-:R-:W0:Y:S01]  /*0290*/  F2F.F64.F32 R10, R19 ;  /* 0x00000013000a7310 */ /* 0x010e220000201800 */
[----:B-1----:R-:W-:-:S08]  /*02a0*/  DADD R2, R2, -R6 ;  /* 0x0000000002027229 */ /* 0x002fd00000000806 */
[----:B0-----:R-:W-:-:S08]  /*02b0*/  DADD R10, R2, R10 ;  /* 0x00000000020a7229 */ /* 0x001fd0000000000a */
[----:B------:R-:W-:Y:S02]  /*02c0*/  DMUL R2, R10, R16 ;  /* 0x000000100a027228 */ /* 0x000fe40000000000 */
[----:B------:R-:W-:-:S06]  /*02d0*/  FSETP.GEU.AND P1, PT, |R11|, 6.5827683646048100446e-37, PT ;  /* 0x036000000b00780b */ /* 0x000fcc0003f2e200 */
[----:B------:R-:W-:-:S08]  /*02e0*/  DFMA R12, -R8, R2, R10 ;  /* 0x00000002080c722b */ /* 0x000fd0000000010a */
[----:B------:R-:W-:-:S10]  /*02f0*/  DFMA R2, R16, R12, R2 ;  /* 0x0000000c1002722b */ /* 0x000fd40000000002 */
[----:B------:R-:W-:-:S05]  /*0300*/  FFMA R12, RZ, R9, R3 ;  /* 0x00000009ff0c7223 */ /* 0x000fca0000000003 */
[----:B------:R-:W-:-:S13]  /*0310*/  FSETP.GT.AND P0, PT, |R12|, 1.469367938527859385e-39, PT ;  /* 0x001000000c00780b */ /* 0x000fda0003f04200 */
[----:B------:R-:W-:Y:S05]  /*0320*/  @P0 BRA P1, `(.L_x_1) ;  /* 0x0000000000100947 */ /* 0x000fea0000800000 */
[----:B------:R-:W-:-:S07]  /*0330*/  MOV R14, 0x350 ;  /* 0x00000350000e7802 */ /* 0x000fce0000000f00 */
[----:B------:R-:W-:Y:S05]  /*0340*/  CALL.REL.NOINC `($__internal_0_$__cuda_sm20_div_rn_f64_full) ;  /* 0x0000000000dc7944 */ /* 0x000fea0003c00000 */
[----:B------:R-:W-:Y:S02]  /*0350*/  IMAD.MOV.U32 R2, RZ, RZ, R16 ;  /* 0x000000ffff027224 */ /* 0x000fe400078e0010 */
[----:B------:R-:W-:-:S07]  /*0360*/  IMAD.MOV.U32 R3, RZ, RZ, R17 ;  /* 0x000000ffff037224 */ /* 0x000fce00078e0011 */
.L_x_1:
[----:B------:R-:W-:Y:S05]  /*0370*/  BSYNC.RECONVERGENT B0 ;  /* 0x0000000000007941 */ /* 0x000fea0003800200 */
.L_x_0:
[----:B------:R-:W0:Y:S01]  /*0380*/  LDC.64 R12, c[0x0][0x390] ;  /* 0x0000e400ff0c7b82 */ /* 0x000e220000000a00 */
[----:B------:R-:W-:Y:S01]  /*0390*/  IMAD.WIDE R4, R15, 0x4, R4 ;  /* 0x000000040f047825 */ /* 0x000fe200078e0204 */
[----:B------:R-:W1:Y:S03]  /*03a0*/  LDCU UR6, c[0x3][0x4] ;  /* 0x00c00080ff0677ac */ /* 0x000e660008000800 */
[----:B------:R-:W-:Y:S01]  /*03b0*/  IMAD.IADD R15, R0, 0x1, -R15 ;  /* 0x00000001000f7824 */ /* 0x000fe200078e0a0f */
[----:B------:R2:W3:Y:S03]  /*03c0*/  LDG.E R20, desc[UR4][R4.64] ;  /* 0x0000000404147981 */ /* 0x0004e6000c1e1900 */
[----:B0-----:R-:W-:-:S05]  /*03d0*/  IMAD.WIDE R12, R15, 0x4, R12 ;  /* 0x000000040f0c7825 */ /* 0x001fca00078e020c */
        /* <DEDUP_REMOVED lines=8> */
[----:B--2---:R-:W-:-:S08]  /*0460*/  DFMA R4, -R8, R18, 1 ;  /* 0x3ff000000804742b */ /* 0x004fd00000000112 */
[----:B------:R-:W-:Y:S01]  /*0470*/  DFMA R4, R18, R4, R18 ;  /* 0x000000041204722b */ /* 0x000fe20000000012 */
[----:B---3--:R-:W0:Y:S02]  /*0480*/  F2F.F64.F32 R10, R20 ;  /* 0x00000014000a7310 */ /* 0x008e240000201800 */
[----:B0-----:R-:W-:-:S06]  /*0490*/  DADD R10, -R6, R10 ;  /* 0x00000000060a7229 */ /* 0x001fcc000000010a */
[----:B----4-:R-:W0:Y:S02]  /*04a0*/  F2F.F64.F32 R14, R21 ;  /* 0x00000015000e7310 */ /* 0x010e240000201800 */
[----:B0-----:R-:W-:-:S08]  /*04b0*/  DADD R10, R10, R14 ;  /* 0x000000000a0a7229 */ /* 0x001fd0000000000e */
[----:B------:R-:W-:Y:S02]  /*04c0*/  DMUL R12, R10, R4 ;  /* 0x000000040a0c7228 */ /* 0x000fe40000000000 */
[----:B------:R-:W-:-:S06]  /*04d0*/  FSETP.GEU.AND P1, PT, |R11|, 6.5827683646048100446e-37, PT ;  /* 0x036000000b00780b */ /* 0x000fcc0003f2e200 */
[----:B------:R-:W-:-:S08]  /*04e0*/  DFMA R14, -R8, R12, R10 ;  /* 0x0000000c080e722b */ /* 0x000fd0000000010a */
[----:B------:R-:W-:Y:S02]  /*04f0*/  DFMA R4, R4, R14, R12 ;  /* 0x0000000e0404722b */ /* 0x000fe4000000000c */
[----:B------:R0:W1:Y:S08]  /*0500*/  F2F.F32.F64 R15, R2 ;  /* 0x00000002000f7310 */ /* 0x0000700000301000 */
[----:B------:R-:W-:-:S05]  /*0510*/  FFMA R12, RZ, R9, R5 ;  /* 0x00000009ff0c7223 */ /* 0x000fca0000000005 */
[----:B------:R-:W-:-:S13]  /*0520*/  FSETP.GT.AND P0, PT, |R12|, 1.469367938527859385e-39, PT ;  /* 0x001000000c00780b */ /* 0x000fda0003f04200 */
[----:B01----:R-:W-:Y:S05]  /*0530*/  @P0 BRA P1, `(.L_x_3) ;  /* 0x0000000000100947 */ /* 0x003fea0000800000 */
[----:B------:R-:W-:-:S07]  /*0540*/  MOV R14, 0x560 ;  /* 0x00000560000e7802 */ /* 0x000fce0000000f00 */
[----:B------:R-:W-:Y:S05]  /*0550*/  CALL.REL.NOINC `($__internal_0_$__cuda_sm20_div_rn_f64_full) ;  /* 0x0000000000587944 */ /* 0x000fea0003c00000 */
[----:B------:R-:W-:Y:S02]  /*0560*/  IMAD.MOV.U32 R4, RZ, RZ, R16 ;  /* 0x000000ffff047224 */ /* 0x000fe400078e0010 */
[----:B------:R-:W-:-:S07]  /*0570*/  IMAD.MOV.U32 R5, RZ, RZ, R17 ;  /* 0x000000ffff057224 */ /* 0x000fce00078e0011 */
.L_x_3:
[----:B------:R-:W-:Y:S05]  /*0580*/  BSYNC.RECONVERGENT B0 ;  /* 0x0000000000007941 */ /* 0x000fea0003800200 */
.L_x_2:
[----:B------:R-:W0:Y:S08]  /*0590*/  LDC.64 R10, c[0x0][0x3a0] ;  /* 0x0000e800ff0a7b82 */ /* 0x000e300000000a00 */
[----:B------:R-:W1:Y:S01]  /*05a0*/  LDC.64 R2, c[0x0][0x398] ;  /* 0x0000e600ff027b82 */ /* 0x000e620000000a00 */
[----:B------:R-:W2:Y:S01]  /*05b0*/  F2F.F64.F32 R8, R15 ;  /* 0x0000000f00087310 */ /* 0x000ea20000201800 */
[----:B------:R-:W3:Y:S01]  /*05c0*/  LDCU UR6, c[0x3][0x8] ;  /* 0x00c00100ff0677ac */ /* 0x000ee20008000800 */
[----:B0-----:R-:W-:-:S06]  /*05d0*/  IMAD.WIDE R10, R0, 0x4, R10 ;  /* 0x00000004000a7825 */ /* 0x001fcc00078e020a */
[----:B------:R-:W3:Y:S01]  /*05e0*/  LDG.E R10, desc[UR4][R10.64] ;  /* 0x000000040a0a7981 */ /* 0x000ee2000c1e1900 */
[----:B-1----:R-:W-:-:S05]  /*05f0*/  IMAD.WIDE R2, R0, 0x4, R2 ;  /* 0x0000000400027825 */ /* 0x002fca00078e0202 */
[----:B------:R-:W4:Y:S01]  /*0600*/  LDG.E R0, desc[UR4][R2.64] ;  /* 0x0000000402007981 */ /* 0x000f22000c1e1900 */
[----:B--2---:R-:W-:-:S10]  /*0610*/  DADD R8, R8, R4 ;  /* 0x0000000008087229 */ /* 0x004fd40000000004 */
[----:B------:R-:W0:Y:S01]  /*0620*/  F2F.F32.F64 R8, R8 ;  /* 0x0000000800087310 */ /* 0x000e220000301000 */
[----:B---3--:R-:W-:-:S04]  /*0630*/  FMUL R13, R10, UR6 ;  /* 0x000000060a0d7c20 */ /* 0x008fc80008400000 */
[----:B0-----:R-:W-:-:S03]  /*0640*/  FMUL R13, R8, R13 ;  /* 0x0000000d080d7220 */ /* 0x001fc60000400000 */
[----:B----4-:R-:W0:Y:S08]  /*0650*/  F2F.F64.F32 R4, R0 ;  /* 0x0000000000047310 */ /* 0x010e300000201800 */
[----:B------:R-:W1:Y:S01]  /*0660*/  F2F.F64.F32 R12, R13 ;  /* 0x0000000d000c7310 */ /* 0x000e620000201800 */
[----:B0-----:R-:W-:-:S08]  /*0670*/  DADD R4, R6, -R4 ;  /* 0x0000000006047229 */ /* 0x001fd00000000804 */
[----:B-1----:R-:W-:-:S10]  /*0680*/  DADD R4, R4, R12 ;  /* 0x0000000004047229 */ /* 0x002fd4000000000c */
[----:B------:R-:W0:Y:S02]  /*0690*/  F2F.F32.F64 R5, R4 ;  /* 0x0000000400057310 */ /* 0x000e240000301000 */
[----:B0-----:R-:W-:Y:S01]  /*06a0*/  STG.E desc[UR4][R2.64], R5 ;  /* 0x0000000502007986 */ /* 0x001fe2000c101904 */
[----:B------:R-:W-:Y:S05]  /*06b0*/  EXIT ;  /* 0x000000000000794d */ /* 0x000fea0003800000 */
        .weak           $__internal_0_$__cuda_sm20_div_rn_f64_full
        .type           $__internal_0_$__cuda_sm20_div_rn_f64_full,@function
        .size           $__internal_0_$__cuda_sm20_div_rn_f64_full,(.L_x_10 - $__internal_0_$__cuda_sm20_div_rn_f64_full)
$__internal_0_$__cuda_sm20_div_rn_f64_full:
[C---:B------:R-:W-:Y:S01]  /*06c0*/  FSETP.GEU.AND P0, PT, |R9|.reuse, 1.469367938527859385e-39, PT ;  /* 0x001000000900780b */ /* 0x040fe20003f0e200 */
[----:B------:R-:W-:Y:S01]  /*06d0*/  IMAD.MOV.U32 R18, RZ, RZ, 0x1 ;  /* 0x00000001ff127424 */ /* 0x000fe200078e00ff */
[----:B------:R-:W-:Y:S01]  /*06e0*/  LOP3.LUT R2, R9, 0x800fffff, RZ, 0xc0, !PT ;  /* 0x800fffff09027812 */ /* 0x000fe200078ec0ff */
[----:B------:R-:W-:Y:S01]  /*06f0*/  BSSY.RECONVERGENT B1, `(.L_x_4) ;  /* 0x0000054000017945 */ /* 0x000fe20003800200 */
[C---:B------:R-:W-:Y:S02]  /*0700*/  FSETP.GEU.AND P2, PT, |R11|.reuse, 1.469367938527859385e-39, PT ;  /* 0x001000000b00780b */ /* 0x040fe40003f4e200 */
[----:B------:R-:W-:Y:S01]  /*0710*/  LOP3.LUT R3, R2, 0x3ff00000, RZ, 0xfc, !PT ;  /* 0x3ff0000002037812 */ /* 0x000fe200078efcff */
[----:B------:R-:W-:Y:S01]  /*0720*/  IMAD.MOV.U32 R2, RZ, RZ, R8 ;  /* 0x000000ffff027224 */ /* 0x000fe200078e0008 */
[----:B------:R-:W-:Y:S02]  /*0730*/  LOP3.LUT R16, R11, 0x7ff00000, RZ, 0xc0, !PT ;  /* 0x7ff000000b107812 */ /* 0x000fe400078ec0ff */
[----:B------:R-:W-:-:S03]  /*0740*/  LOP3.LUT R25, R9, 0x7ff00000, RZ, 0xc0, !PT ;  /* 0x7ff0000009197812 */ /* 0x000fc600078ec0ff */
[----:B------:R-:W-:Y:S01]  /*0750*/  @!P0 DMUL R2, R8, 8.98846567431157953865e+307 ;  /* 0x7fe0000008028828 */ /* 0x000fe20000000000 */
[C---:B------:R-:W-:Y:S01]  /*0760*/  ISETP.GE.U32.AND P1, PT, R16.reuse, R25, PT ;  /* 0x000000191000720c */ /* 0x040fe20003f26070 */
[----:B------:R-:W-:Y:S02]  /*0770*/  IMAD.MOV.U32 R24, RZ, RZ, R16 ;  /* 0x000000ffff187224 */ /* 0x000fe400078e0010 */
[----:B------:R-:W-:Y:S02]  /*0780*/  @!P2 LOP3.LUT R17, R9, 0x7ff00000, RZ, 0xc0, !PT ;  /* 0x7ff000000911a812 */ /* 0x000fe400078ec0ff */
[----:B------:R-:W0:Y:S02]  /*0790*/  MUFU.RCP64H R19, R3 ;  /* 0x0000000300137308 */ /* 0x000e240000001800 */
[----:B------:R-:W-:Y:S01]  /*07a0*/  @!P2 ISETP.GE.U32.AND P3, PT, R16, R17, PT ;  /* 0x000000111000a20c */ /* 0x000fe20003f66070 */
[----:B------:R-:W-:Y:S01]  /*07b0*/  IMAD.MOV.U32 R17, RZ, RZ, 0x1ca00000 ;  /* 0x1ca00000ff117424 */ /* 0x000fe200078e00ff */
[----:B------:R-:W-:-:S04]  /*07c0*/  @!P0 LOP3.LUT R25, R3, 0x7ff00000, RZ, 0xc0, !PT ;  /* 0x7ff0000003198812 */ /* 0x000fc800078ec0ff */
[----:B------:R-:W-:-:S04]  /*07d0*/  @!P2 SEL R21, R17, 0x63400000, !P3 ;  /* 0x634000001115a807 */ /* 0x000fc80005800000 */
[----:B------:R-:W-:-:S04]  /*07e0*/  @!P2 LOP3.LUT R22, R21, 0x80000000, R11, 0xf8, !PT ;  /* 0x800000001516a812 */ /* 0x000fc800078ef80b */
[----:B------:R-:W-:Y:S01]  /*07f0*/  @!P2 LOP3.LUT R23, R22, 0x100000, RZ, 0xfc, !PT ;  /* 0x001000001617a812 */ /* 0x000fe200078efcff */
[----:B0-----:R-:W-:Y:S01]  /*0800*/  DFMA R12, R18, -R2, 1 ;  /* 0x3ff00000120c742b */ /* 0x001fe20000000802 */
[----:B------:R-:W-:-:S07]  /*0810*/  @!P2 IMAD.MOV.U32 R22, RZ, RZ, RZ ;  /* 0x000000ffff16a224 */ /* 0x000fce00078e00ff */
[----:B------:R-:W-:-:S08]  /*0820*/  DFMA R12, R12, R12, R12 ;  /* 0x0000000c0c0c722b */ /* 0x000fd0000000000c */
[----:B------:R-:W-:Y:S01]  /*0830*/  DFMA R18, R18, R12, R18 ;  /* 0x0000000c1212722b */ /* 0x000fe20000000012 */
[----:B------:R-:W-:Y:S01]  /*0840*/  SEL R13, R17, 0x63400000, !P1 ;  /* 0x63400000110d7807 */ /* 0x000fe20004800000 */
[----:B------:R-:W-:-:S03]  /*0850*/  IMAD.MOV.U32 R12, RZ, RZ, R10 ;  /* 0x000000ffff0c7224 */ /* 0x000fc600078e000a */
[----:B------:R-:W-:-:S03]  /*0860*/  LOP3.LUT R13, R13, 0x800fffff, R11, 0xf8, !PT ;  /* 0x800fffff0d0d7812 */ /* 0x000fc600078ef80b */
[----:B------:R-:W-:-:S03]  /*0870*/  DFMA R20, R18, -R2, 1 ;  /* 0x3ff000001214742b */ /* 0x000fc60000000802 */
[----:B------:R-:W-:-:S05]  /*0880*/  @!P2 DFMA R12, R12, 2, -R22 ;  /* 0x400000000c0ca82b */ /* 0x000fca0000000816 */
[----:B------:R-:W-:-:S05]  /*0890*/  DFMA R20, R18, R20, R18 ;  /* 0x000000141214722b */ /* 0x000fca0000000012 */
[----:B------:R-:W-:-:S03]  /*08a0*/  @!P2 LOP3.LUT R24, R13, 0x7ff00000, RZ, 0xc0, !PT ;  /* 0x7ff000000d18a812 */ /* 0x000fc600078ec0ff */
[----:B------:R-:W-:Y:S02]  /*08b0*/  DMUL R18, R20, R12 ;  /* 0x0000000c14127228 */ /* 0x000fe40000000000 */
[----:B------:R-:W-:-:S05]  /*08c0*/  VIADD R26, R24, 0xffffffff ;  /* 0xffffffff181a7836 */ /* 0x000fca0000000000 */
[----:B------:R-:W-:Y:S01]  /*08d0*/  ISETP.GT.U32.AND P0, PT, R26, 0x7feffffe, PT ;  /* 0x7feffffe1a00780c */ /* 0x000fe20003f04070 */
[----:B------:R-:W-:Y:S01]  /*08e0*/  VIADD R26, R25, 0xffffffff ;  /* 0xffffffff191a7836 */ /* 0x000fe20000000000 */
[----:B------:R-:W-:-:S04]  /*08f0*/  DFMA R22, R18, -R2, R12 ;  /* 0x800000021216722b */ /* 0x000fc8000000000c */
[----:B------:R-:W-:-:S04]  /*0900*/  ISETP.GT.U32.OR P0, PT, R26, 0x7feffffe, P0 ;  /* 0x7feffffe1a00780c */ /* 0x000fc80000704470 */
[----:B------:R-:W-:-:S09]  /*0910*/  DFMA R22, R20, R22, R18 ;  /* 0x000000161416722b */ /* 0x000fd20000000012 */
[----:B------:R-:W-:Y:S05]  /*0920*/  @P0 BRA `(.L_x_5) ;  /* 0x00000000006c0947 */ /* 0x000fea0003800000 */
[----:B------:R-:W-:Y:S01]  /*0930*/  LOP3.LUT R11, R9, 0x7ff00000, RZ, 0xc0, !PT ;  /* 0x7ff00000090b7812 */ /* 0x000fe200078ec0ff */
[----:B------:R-:W-:-:S03]  /*0940*/  IMAD.MOV.U32 R18, RZ, RZ, RZ ;  /* 0x000000ffff127224 */ /* 0x000fc600078e00ff */
[CC--:B------:R-:W-:Y:S02]  /*0950*/  VIADDMNMX R10, R16.reuse, -R11.reuse, 0xb9600000, !PT ;  /* 0xb9600000100a7446 */ /* 0x0c0fe4000780090b */
[----:B------:R-:W-:Y:S02]  /*0960*/  ISETP.GE.U32.AND P0, PT, R16, R11, PT ;  /* 0x0000000b1000720c */ /* 0x000fe40003f06070 */
[----:B------:R-:W-:Y:S02]  /*0970*/  VIMNMX R10, PT, PT, R10, 0x46a00000, PT ;  /* 0x46a000000a0a7848 */ /* 0x000fe40003fe0100 */
[----:B------:R-:W-:-:S05]  /*0980*/  SEL R17, R17, 0x63400000, !P0 ;  /* 0x6340000011117807 */ /* 0x000fca0004000000 */
[----:B------:R-:W-:-:S04]  /*0990*/  IMAD.IADD R10, R10, 0x1, -R17 ;  /* 0x000000010a0a7824 */ /* 0x000fc800078e0a11 */
[----:B------:R-:W-:-:S06]  /*09a0*/  VIADD R19, R10, 0x7fe00000 ;  /* 0x7fe000000a137836 */ /* 0x000fcc0000000000 */
[----:B------:R-:W-:-:S10]  /*09b0*/  DMUL R16, R22, R18 ;  /* 0x0000001216107228 */ /* 0x000fd40000000000 */
[----:B------:R-:W-:-:S13]  /*09c0*/  FSETP.GTU.AND P0, PT, |R17|, 1.469367938527859385e-39, PT ;  /* 0x001000001100780b */ /* 0x000fda0003f0c200 */
[----:B------:R-:W-:Y:S05]  /*09d0*/  @P0 BRA `(.L_x_6) ;  /* 0x0000000000940947 */ /* 0x000fea0003800000 */
[----:B------:R-:W-:Y:S01]  /*09e0*/  DFMA R2, R22, -R2, R12 ;  /* 0x800000021602722b */ /* 0x000fe2000000000c */
[----:B------:R-:W-:-:S09]  /*09f0*/  IMAD.MOV.U32 R18, RZ, RZ, RZ ;  /* 0x000000ffff127224 */ /* 0x000fd200078e00ff */
[C---:B------:R-:W-:Y:S02]  /*0a00*/  FSETP.NEU.AND P0, PT, R3.reuse, RZ, PT ;  /* 0x000000ff0300720b */ /* 0x040fe40003f0d000 */
[----:B------:R-:W-:-:S04]  /*0a10*/  LOP3.LUT R9, R3, 0x80000000, R9, 0x48, !PT ;  /* 0x8000000003097812 */ /* 0x000fc800078e4809 */
[----:B------:R-:W-:-:S07]  /*0a20*/  LOP3.LUT R19, R9, R19, RZ, 0xfc, !PT ;  /* 0x0000001309137212 */ /* 0x000fce00078efcff */
[----:B------:R-:W-:Y:S05]  /*0a30*/  @!P0 BRA `(.L_x_6) ;  /* 0x00000000007c8947 */ /* 0x000fea0003800000 */
[----:B------:R-:W-:Y:S01]  /*0a40*/  IMAD.MOV R3, RZ, RZ, -R10 ;  /* 0x000000ffff037224 */ /* 0x000fe200078e0a0a */
[----:B------:R-:W-:Y:S01]  /*0a50*/  DMUL.RP R18, R22, R18 ;  /* 0x0000001216127228 */ /* 0x000fe20000008000 */
[----:B------:R-:W-:-:S06]  /*0a60*/  IMAD.MOV.U32 R2, RZ, RZ, RZ ;  /* 0x000000ffff027224 */ /* 0x000fcc00078e00ff */
[----:B------:R-:W-:-:S03]  /*0a70*/  DFMA R2, R16, -R2, R22 ;  /* 0x800000021002722b */ /* 0x000fc60000000016 */
[----:B------:R-:W-:-:S03]  /*0a80*/  LOP3.LUT R9, R19, R9, RZ, 0x3c, !PT ;  /* 0x0000000913097212 */ /* 0x000fc600078e3cff */
[----:B------:R-:W-:-:S04]  /*0a90*/  IADD3 R2, PT, PT, -R10, -0x43300000, RZ ;  /* 0xbcd000000a027810 */ /* 0x000fc80007ffe1ff */
[----:B------:R-:W-:-:S04]  /*0aa0*/  FSETP.NEU.AND P0, PT, |R3|, R2, PT ;  /* 0x000000020300720b */ /* 0x000fc80003f0d200 */
[----:B------:R-:W-:Y:S02]  /*0ab0*/  FSEL R16, R18, R16, !P0 ;  /* 0x0000001012107208 */ /* 0x000fe40004000000 */
[----:B------:R-:W-:Y:S01]  /*0ac0*/  FSEL R17, R9, R17, !P0 ;  /* 0x0000001109117208 */ /* 0x000fe20004000000 */
[----:B------:R-:W-:Y:S06]  /*0ad0*/  BRA `(.L_x_6) ;  /* 0x0000000000547947 */ /* 0x000fec0003800000 */
.L_x_5:
[----:B------:R-:W-:-:S14]  /*0ae0*/  DSETP.NAN.AND P0, PT, R10, R10, PT ;  /* 0x0000000a0a00722a */ /* 0x000fdc0003f08000 */
[----:B------:R-:W-:Y:S05]  /*0af0*/  @P0 BRA `(.L_x_7) ;  /* 0x0000000000440947 */ /* 0x000fea0003800000 */
[----:B------:R-:W-:-:S14]  /*0b00*/  DSETP.NAN.AND P0, PT, R8, R8, PT ;  /* 0x000000080800722a */ /* 0x000fdc0003f08000 */
[----:B------:R-:W-:Y:S05]  /*0b10*/  @P0 BRA `(.L_x_8) ;  /* 0x0000000000300947 */ /* 0x000fea0003800000 */
[----:B------:R-:W-:Y:S01]  /*0b20*/  ISETP.NE.AND P0, PT, R24, R25, PT ;  /* 0x000000191800720c */ /* 0x000fe20003f05270 */
[----:B------:R-:W-:Y:S02]  /*0b30*/  IMAD.MOV.U32 R16, RZ, RZ, 0x0 ;  /* 0x00000000ff107424 */ /* 0x000fe400078e00ff */
[----:B------:R-:W-:-:S10]  /*0b40*/  IMAD.MOV.U32 R17, RZ, RZ, -0x80000 ;  /* 0xfff80000ff117424 */ /* 0x000fd400078e00ff */
[----:B------:R-:W-:Y:S05]  /*0b50*/  @!P0 BRA `(.L_x_6) ;  /* 0x0000000000348947 */ /* 0x000fea0003800000 */
[----:B------:R-:W-:Y:S02]  /*0b60*/  ISETP.NE.AND P0, PT, R24, 0x7ff00000, PT ;  /* 0x7ff000001800780c */ /* 0x000fe40003f05270 */
[----:B------:R-:W-:Y:S02]  /*0b70*/  LOP3.LUT R17, R11, 0x80000000, R9, 0x48, !PT ;  /* 0x800000000b117812 */ /* 0x000fe400078e4809 */
[----:B------:R-:W-:-:S13]  /*0b80*/  ISETP.EQ.OR P0, PT, R25, RZ, !P0 ;  /* 0x000000ff1900720c */ /* 0x000fda0004702670 */
[----:B------:R-:W-:Y:S01]  /*0b90*/  @P0 LOP3.LUT R2, R17, 0x7ff00000, RZ, 0xfc, !PT ;  /* 0x7ff0000011020812 */ /* 0x000fe200078efcff */
[----:B------:R-:W-:Y:S02]  /*0ba0*/  @!P0 IMAD.MOV.U32 R16, RZ, RZ, RZ ;  /* 0x000000ffff108224 */ /* 0x000fe400078e00ff */
[----:B------:R-:W-:Y:S02]  /*0bb0*/  @P0 IMAD.MOV.U32 R16, RZ, RZ, RZ ;  /* 0x000000ffff100224 */ /* 0x000fe400078e00ff */
[----:B------:R-:W-:Y:S01]  /*0bc0*/  @P0 IMAD.MOV.U32 R17, RZ, RZ, R2 ;  /* 0x000000ffff110224 */ /* 0x000fe200078e0002 */
[----:B------:R-:W-:Y:S06]  /*0bd0*/  BRA `(.L_x_6) ;  /* 0x0000000000147947 */ /* 0x000fec0003800000 */
.L_x_8:
[----:B------:R-:W-:Y:S01]  /*0be0*/  LOP3.LUT R17, R9, 0x80000, RZ, 0xfc, !PT ;  /* 0x0008000009117812 */ /* 0x000fe200078efcff */
[----:B------:R-:W-:Y:S01]  /*0bf0*/  IMAD.MOV.U32 R16, RZ, RZ, R8 ;  /* 0x000000ffff107224 */ /* 0x000fe200078e0008 */
[----:B------:R-:W-:Y:S06]  /*0c00*/  BRA `(.L_x_6) ;  /* 0x0000000000087947 */ /* 0x000fec0003800000 */
.L_x_7:
[----:B------:R-:W-:Y:S01]  /*0c10*/  LOP3.LUT R17, R11, 0x80000, RZ, 0xfc, !PT ;  /* 0x000800000b117812 */ /* 0x000fe200078efcff */
[----:B------:R-:W-:-:S07]  /*0c20*/  IMAD.MOV.U32 R16, RZ, RZ, R10 ;  /* 0x000000ffff107224 */ /* 0x000fce00078e000a */
.L_x_6:
[----:B------:R-:W-:Y:S05]  /*0c30*/  BSYNC.RECONVERGENT B1 ;  /* 0x0000000000017941 */ /* 0x000fea0003800200 */
.L_x_4:
[----:B------:R-:W-:Y:S02]  /*0c40*/  IMAD.MOV.U32 R2, RZ, RZ, R14 ;  /* 0x000000ffff027224 */ /* 0x000fe400078e000e */
[----:B------:R-:W-:-:S04]  /*0c50*/  IMAD.MOV.U32 R3, RZ, RZ, 0x0 ;  /* 0x00000000ff037424 */ /* 0x000fc800078e00ff */
[----:B------:R-:W-:Y:S05]  /*0c60*/  RET.REL.NODEC R2 `(_Z11calcWaveletPiS_PfS0_S0_) ;  /* 0xfffffff002e47950 */ /* 0x000fea0003c3ffff */
.L_x_9:
[----:B------:R-:W-:-:S00]  /*0c70*/  BRA `(.L_x_9) ;  /* 0xfffffffc00fc7947 */ /* 0x000fc0000383ffff */
[----:B------:R-:W-:-:S00]  /*0c80*/  NOP ;  /* 0x0000000000007918 */ /* 0x000fc00000000000 */
[----:B------:R-:W-:-:S00]  /*0c90*/  NOP ;  /* 0x0000000000007918 */ /* 0x000fc00000000000 */
[----:B------:R-:W-:-:S00]  /*0ca0*/  NOP ;  /* 0x0000000000007918 */ /* 0x000fc00000000000 */
[----:B------:R-:W-:-:S00]  /*0cb0*/  NOP ;  /* 0x0000000000007918 */ /* 0x000fc00000000000 */
[----:B------:R-:W-:-:S00]  /*0cc0*/  NOP ;  /* 0x0000000000007918 */ /* 0x000fc00000000000 */
[----:B------:R-:W-:-:S00]  /*0cd0*/  NOP ;  /* 0x0000000000007918 */ /* 0x000fc00000000000 */
[----:B------:R-:W-:-:S00]  /*0ce0*/  NOP ;  /* 0x0000000000007918 */ /* 0x000fc00000000000 */
[----:B------:R-:W-:-:S00]  /*0cf0*/  NOP ;  /* 0x0000000000007918 */ /* 0x000fc00000000000 */
.L_x_10:


//--------------------- .nv.shared.reserved.0     --------------------------
	.section	.nv.shared.reserved.0,"aw",@nobits
	.weak		__nv_reservedSMEM_offset_0_alias
	.size		__nv_reservedSMEM_offset_0_alias, 0, 64
	.other		__nv_reservedSMEM_offset_0_alias,@"STO_CUDA_RESERVED_SHARED STV_DEFAULT"
__nv_reservedSMEM_offset_0_alias:
	.zero		0
	.zero		64


//--------------------- .nv.constant0._Z11calcWaveletPiS_PfS0_S0_ --------------------------
	.section	.nv.constant0._Z11calcWaveletPiS_PfS0_S0_,"a",@progbits
	.sectionflags	@""
	.align	4
.nv.constant0._Z11calcWaveletPiS_PfS0_S0_:
	.zero		936


//--------------------- SYMBOLS --------------------------

	.type		.nv.reservedSmem.offset0,@object
	.size		.nv.reservedSmem.offset0,0x4
